	.headerflags	@"EF_CUDA_TEXMODE_UNIFIED EF_CUDA_64BIT_ADDRESS EF_CUDA_ACCELERATORS EF_CUDA_SM90 EF_CUDA_VIRTUAL_SM(EF_CUDA_SM90)"
	.elftype	@"ET_EXEC"


//--------------------- .nv.info                  --------------------------
	.section	.nv.info,"",@"SHT_CUDA_INFO"
	.align	4


	//----- nvinfo : EIATTR_REGCOUNT
	.align		4
        /*0000*/ 	.byte	0x04, 0x2f
        /*0002*/ 	.short	(.L_3 - .L_2)
	.align		4
.L_2:
        /*0004*/ 	.word	index@(triton_poi_fused__native_batch_norm_legit_no_training_convolution_relu_54)
        /*0008*/ 	.word	0x00000020


	//----- nvinfo : EIATTR_MIN_STACK_SIZE
	.align		4
.L_3:
        /*000c*/ 	.byte	0x04, 0x12
        /*000e*/ 	.short	(.L_5 - .L_4)
	.align		4
.L_4:
        /*0010*/ 	.word	index@(triton_poi_fused__native_batch_norm_legit_no_training_convolution_relu_54)
        /*0014*/ 	.word	0x00000000


	//----- nvinfo : EIATTR_FRAME_SIZE
	.align		4
.L_5:
        /*0018*/ 	.byte	0x04, 0x11
        /*001a*/ 	.short	(.L_7 - .L_6)
	.align		4
.L_6:
        /*001c*/ 	.word	index@(triton_poi_fused__native_batch_norm_legit_no_training_convolution_relu_54)
        /*0020*/ 	.word	0x00000000


	//----- nvinfo : EIATTR_MIN_STACK_SIZE
	.align		4
.L_7:
        /*0024*/ 	.byte	0x04, 0x12
        /*0026*/ 	.short	(.L_9 - .L_8)
	.align		4
.L_8:
        /*0028*/ 	.word	index@(triton_poi_fused__native_batch_norm_legit_no_training_convolution_relu_54)
        /*002c*/ 	.word	0x00000000
.L_9:


//--------------------- .nv.info.triton_poi_fused__native_batch_norm_legit_no_training_convolution_relu_54 --------------------------
	.section	.nv.info.triton_poi_fused__native_batch_norm_legit_no_training_convolution_relu_54,"",@"SHT_CUDA_INFO"
	.sectionflags	@""
	.align	4


	//----- nvinfo : EIATTR_CUDA_API_VERSION
	.align		4
        /*0000*/ 	.byte	0x04, 0x37
        /*0002*/ 	.short	(.L_11 - .L_10)
.L_10:
        /*0004*/ 	.word	0x0000007c


	//----- nvinfo : EIATTR_KPARAM_INFO
	.align		4
.L_11:
        /*0008*/ 	.byte	0x04, 0x17
        /*000a*/ 	.short	(.L_13 - .L_12)
.L_12:
        /*000c*/ 	.word	0x00000000
        /*0010*/ 	.short	0x0007
        /*0012*/ 	.short	0x0038
        /*0014*/ 	.byte	0x00, 0xf0, 0x11, 0x00


	//----- nvinfo : EIATTR_KPARAM_INFO
	.align		4
.L_13:
        /*0018*/ 	.byte	0x04, 0x17
        /*001a*/ 	.short	(.L_15 - .L_14)
.L_14:
        /*001c*/ 	.word	0x00000000
        /*0020*/ 	.short	0x0006
        /*0022*/ 	.short	0x0030
        /*0024*/ 	.byte	0x00, 0xf4, 0x21, 0x00


	//----- nvinfo : EIATTR_KPARAM_INFO
	.align		4
.L_15:
        /*0028*/ 	.byte	0x04, 0x17
        /*002a*/ 	.short	(.L_17 - .L_16)
.L_16:
        /*002c*/ 	.word	0x00000000
        /*0030*/ 	.short	0x0005
        /*0032*/ 	.short	0x0028
        /*0034*/ 	.byte	0x00, 0xf4, 0x21, 0x00


	//----- nvinfo : EIATTR_KPARAM_INFO
	.align		4
.L_17:
        /*0038*/ 	.byte	0x04, 0x17
        /*003a*/ 	.short	(.L_19 - .L_18)
.L_18:
        /*003c*/ 	.word	0x00000000
        /*0040*/ 	.short	0x0004
        /*0042*/ 	.short	0x0020
        /*0044*/ 	.byte	0x00, 0xf4, 0x21, 0x00


	//----- nvinfo : EIATTR_KPARAM_INFO
	.align		4
.L_19:
        /*0048*/ 	.byte	0x04, 0x17
        /*004a*/ 	.short	(.L_21 - .L_20)
.L_20:
        /*004c*/ 	.word	0x00000000
        /*0050*/ 	.short	0x0003
        /*0052*/ 	.short	0x0018
        /*0054*/ 	.byte	0x00, 0xf4, 0x21, 0x00


	//----- nvinfo : EIATTR_KPARAM_INFO
	.align		4
.L_21:
        /*0058*/ 	.byte	0x04, 0x17
        /*005a*/ 	.short	(.L_23 - .L_22)
.L_22:
        /*005c*/ 	.word	0x00000000
        /*0060*/ 	.short	0x0002
        /*0062*/ 	.short	0x0010
        /*0064*/ 	.byte	0x00, 0xf4, 0x21, 0x00


	//----- nvinfo : EIATTR_KPARAM_INFO
	.align		4
.L_23:
        /*0068*/ 	.byte	0x04, 0x17
        /*006a*/ 	.short	(.L_25 - .L_24)
.L_24:
        /*006c*/ 	.word	0x00000000
        /*0070*/ 	.short	0x0001
        /*0072*/ 	.short	0x0008
        /*0074*/ 	.byte	0x00, 0xf4, 0x21, 0x00


	//----- nvinfo : EIATTR_KPARAM_INFO
	.align		4
.L_25:
        /*0078*/ 	.byte	0x04, 0x17
        /*007a*/ 	.short	(.L_27 - .L_26)
.L_26:
        /*007c*/ 	.word	0x00000000
        /*0080*/ 	.short	0x0000
        /*0082*/ 	.short	0x0000
        /*0084*/ 	.byte	0x00, 0xf4, 0x21, 0x00


	//----- nvinfo : EIATTR_SPARSE_MMA_MASK
	.align		4
.L_27:
        /*0088*/ 	.byte	0x03, 0x50
        /*008a*/ 	.short	0x0000


	//----- nvinfo : EIATTR_MAXREG_COUNT
	.align		4
        /*008c*/ 	.byte	0x03, 0x1b
        /*008e*/ 	.short	0x00ff


	//----- nvinfo : EIATTR_EXIT_INSTR_OFFSETS
	.align		4
        /*0090*/ 	.byte	0x04, 0x1c
        /*0092*/ 	.short	(.L_29 - .L_28)


	//   ....[0]....
.L_28:
        /*0094*/ 	.word	0x000005a0


	//   ....[1]....
        /*0098*/ 	.word	0x000005c0


	//----- nvinfo : EIATTR_REQNTID
	.align		4
.L_29:
        /*009c*/ 	.byte	0x04, 0x10
        /*009e*/ 	.short	(.L_31 - .L_30)
.L_30:
        /*00a0*/ 	.word	0x00000080
        /*00a4*/ 	.word	0x00000001
        /*00a8*/ 	.word	0x00000001


	//----- nvinfo : EIATTR_CBANK_PARAM_SIZE
	.align		4
.L_31:
        /*00ac*/ 	.byte	0x03, 0x19
        /*00ae*/ 	.short	0x003c


	//----- nvinfo : EIATTR_PARAM_CBANK
	.align		4
        /*00b0*/ 	.byte	0x04, 0x0a
        /*00b2*/ 	.short	(.L_33 - .L_32)
	.align		4
.L_32:
        /*00b4*/ 	.word	index@(.nv.constant0.triton_poi_fused__native_batch_norm_legit_no_training_convolution_relu_54)
        /*00b8*/ 	.short	0x0210
        /*00ba*/ 	.short	0x003c


	//----- nvinfo : EIATTR_SW_WAR
	.align		4
.L_33:
        /*00bc*/ 	.byte	0x04, 0x36
        /*00be*/ 	.short	(.L_35 - .L_34)
.L_34:
        /*00c0*/ 	.word	0x00000008
.L_35:


//--------------------- .nv.callgraph             --------------------------
	.section	.nv.callgraph,"",@"SHT_CUDA_CALLGRAPH"
	.align	4
	.sectionentsize	8
	.align		4
        /*0000*/ 	.word	0x00000000
	.align		4
        /*0004*/ 	.word	0xffffffff
	.align		4
        /*0008*/ 	.word	0x00000000
	.align		4
        /*000c*/ 	.word	0xfffffffe
	.align		4
        /*0010*/ 	.word	0x00000000
	.align		4
        /*0014*/ 	.word	0xfffffffd
	.align		4
        /*0018*/ 	.word	0x00000000
	.align		4
        /*001c*/ 	.word	0xfffffffc


//--------------------- .nv.constant4             --------------------------
	.section	.nv.constant4,"a",@progbits
	.align	8
	.align		8
.nv.constant4:
        /*0000*/ 	.dword	_$_str
	.align		8
        /*0008*/ 	.dword	_$_str_$_2


//--------------------- .text.triton_poi_fused__native_batch_norm_legit_no_training_convolution_relu_54 --------------------------
	.section	.text.triton_poi_fused__native_batch_norm_legit_no_training_convolution_relu_54,"ax",@progbits
	.align	128
        .global         triton_poi_fused__native_batch_norm_legit_no_training_convolution_relu_54
        .type           triton_poi_fused__native_batch_norm_legit_no_training_convolution_relu_54,@function
        .size           triton_poi_fused__native_batch_norm_legit_no_training_convolution_relu_54,(.L_x_1 - triton_poi_fused__native_batch_norm_legit_no_training_convolution_relu_54)
        .other          triton_poi_fused__native_batch_norm_legit_no_training_convolution_relu_54,@"STO_CUDA_ENTRY STV_DEFAULT"
triton_poi_fused__native_batch_norm_legit_no_training_convolution_relu_54:
.text.triton_poi_fused__native_batch_norm_legit_no_training_convolution_relu_54:
[----:B------:R-:W0:Y:S01]  /*0000*/  LDC R1, c[0x0][0x28] ;  /* 0x00000a00ff017b82 */ /* 0x000e220000000800 */
[----:B------:R-:W1:Y:S01]  /*0010*/  S2R R0, SR_TID.X ;  /* 0x0000000000007919 */ /* 0x000e620000002100 */
[----:B------:R-:W-:-:S06]  /*0020*/  HFMA2.MMA R6, -RZ, RZ, 0, 0 ;  /* 0x00000000ff067435 */ /* 0x000fcc00000001ff */
[----:B------:R-:W2:Y:S01]  /*0030*/  LDC.64 R8, c[0x0][0x228] ;  /* 0x00008a00ff087b82 */ /* 0x000ea20000000a00 */
[----:B------:R-:W-:Y:S01]  /*0040*/  MOV R4, RZ ;  /* 0x000000ff00047202 */ /* 0x000fe20000000f00 */
[----:B------:R-:W3:Y:S01]  /*0050*/  S2R R7, SR_CTAID.X ;  /* 0x0000000000077919 */ /* 0x000ee20000002500 */
[----:B------:R-:W-:-:S05]  /*0060*/  ULDC.64 UR4, c[0x0][0x208] ;  /* 0x0000820000047ab9 */ /* 0x000fca0000000a00 */
[----:B------:R-:W4:Y:S08]  /*0070*/  LDC.64 R16, c[0x0][0x218] ;  /* 0x00008600ff107b82 */ /* 0x000f300000000a00 */
[----:B------:R-:W5:Y:S08]  /*0080*/  LDC.64 R20, c[0x0][0x220] ;  /* 0x00008800ff147b82 */ /* 0x000f700000000a00 */
[----:B------:R-:W5:Y:S01]  /*0090*/  LDC.64 R12, c[0x0][0x238] ;  /* 0x00008e00ff0c7b82 */ /* 0x000f620000000a00 */
[----:B-1----:R-:W-:-:S04]  /*00a0*/  SHF.L.U32 R0, R0, 0x1, RZ ;  /* 0x0000000100007819 */ /* 0x002fc800000006ff */
[----:B------:R-:W-:-:S04]  /*00b0*/  LOP3.LUT R0, R0, 0xfe, RZ, 0xc0, !PT ;  /* 0x000000fe00007812 */ /* 0x000fc800078ec0ff */
[----:B---3--:R-:W-:-:S04]  /*00c0*/  LEA R7, R7, R0, 0x8 ;  /* 0x0000000007077211 */ /* 0x008fc800078e40ff */
[----:B------:R-:W-:Y:S01]  /*00d0*/  IADD3 R5, R7, 0x1, RZ ;  /* 0x0000000107057810 */ /* 0x000fe20007ffe0ff */
[C---:B------:R-:W-:Y:S01]  /*00e0*/  IMAD.HI R0, R7.reuse, -0x51b3bea3, R6 ;  /* 0xae4c415d07007827 */ /* 0x040fe200078e0206 */
[----:B------:R-:W-:-:S03]  /*00f0*/  ISETP.GE.AND P0, PT, R7, 0xbc, PT ;  /* 0x000000bc0700780c */ /* 0x000fc60003f06270 */
[----:B------:R-:W-:Y:S01]  /*0100*/  IMAD.HI R2, R5, -0x51b3bea3, R4 ;  /* 0xae4c415d05027827 */ /* 0x000fe200078e0204 */
[----:B------:R-:W-:-:S04]  /*0110*/  SHF.R.U32.HI R3, RZ, 0x1f, R0 ;  /* 0x0000001fff037819 */ /* 0x000fc80000011600 */
[----:B------:R-:W-:Y:S02]  /*0120*/  SHF.R.U32.HI R11, RZ, 0x1f, R2 ;  /* 0x0000001fff0b7819 */ /* 0x000fe40000011602 */
[----:B------:R-:W-:Y:S02]  /*0130*/  LEA.HI.SX32 R3, R0, R3, 0x1b ;  /* 0x0000000300037211 */ /* 0x000fe400078fdaff */
[----:B------:R-:W-:Y:S02]  /*0140*/  LEA.HI.SX32 R4, R2, R11, 0x1b ;  /* 0x0000000b02047211 */ /* 0x000fe400078fdaff */
[----:B------:R-:W1:Y:S01]  /*0150*/  LDC.64 R10, c[0x0][0x230] ;  /* 0x00008c00ff0a7b82 */ /* 0x000e620000000a00 */
[----:B------:R-:W-:Y:S01]  /*0160*/  IMAD R0, R3, -0x2f, R7 ;  /* 0xffffffd103007824 */ /* 0x000fe200078e0207 */
[----:B------:R-:W-:Y:S01]  /*0170*/  CS2R R2, SRZ ;  /* 0x0000000000027805 */ /* 0x000fe2000001ff00 */
[----:B------:R-:W-:Y:S02]  /*0180*/  IMAD R4, R4, -0x2f, R5 ;  /* 0xffffffd104047824 */ /* 0x000fe400078e0205 */
[----:B--2---:R-:W-:-:S04]  /*0190*/  IMAD.WIDE R14, R0, 0x4, R8 ;  /* 0x00000004000e7825 */ /* 0x004fc800078e0208 */
[----:B------:R-:W-:Y:S01]  /*01a0*/  IMAD.WIDE R18, R4, 0x4, R8 ;  /* 0x0000000404127825 */ /* 0x000fe200078e0208 */
[----:B------:R2:W3:Y:S01]  /*01b0*/  @!P0 LDG.E.EL R2, desc[UR4][R14.64] ;  /* 0x000000040e028981 */ /* 0x0004e2000c2e1900 */
[----:B------:R-:W1:Y:S03]  /*01c0*/  LDC.64 R8, c[0x0][0x210] ;  /* 0x00008400ff087b82 */ /* 0x000e660000000a00 */
[----:B------:R5:W3:Y:S01]  /*01d0*/  @!P0 LDG.E.EL R3, desc[UR4][R18.64] ;  /* 0x0000000412038981 */ /* 0x000ae2000c2e1900 */
[----:B------:R-:W-:Y:S01]  /*01e0*/  HFMA2.MMA R5, -RZ, RZ, 0, 0 ;  /* 0x00000000ff057435 */ /* 0x000fe200000001ff */
[----:B----4-:R-:W-:Y:S01]  /*01f0*/  IMAD.WIDE R24, R0, 0x4, R16 ;  /* 0x0000000400187825 */ /* 0x010fe200078e0210 */
[----:B--2---:R-:W-:-:S03]  /*0200*/  CS2R R14, SRZ ;  /* 0x00000000000e7805 */ /* 0x004fc6000001ff00 */
[----:B------:R-:W-:Y:S01]  /*0210*/  IMAD.WIDE R16, R4, 0x4, R16 ;  /* 0x0000000404107825 */ /* 0x000fe200078e0210 */
[----:B------:R-:W-:-:S03]  /*0220*/  CS2R R22, SRZ ;  /* 0x0000000000167805 */ /* 0x000fc6000001ff00 */
[--C-:B-----5:R-:W-:Y:S01]  /*0230*/  IMAD.WIDE R18, R0, 0x4, R20.reuse ;  /* 0x0000000400127825 */ /* 0x120fe200078e0214 */
[----:B------:R2:W4:Y:S03]  /*0240*/  @!P0 LDG.E.EL R5, desc[UR4][R24.64] ;  /* 0x0000000418058981 */ /* 0x000526000c2e1900 */
[----:B------:R-:W-:Y:S01]  /*0250*/  IMAD.WIDE R20, R4, 0x4, R20 ;  /* 0x0000000404147825 */ /* 0x000fe200078e0214 */
[----:B------:R-:W5:Y:S03]  /*0260*/  @!P0 LDG.E.EL R6, desc[UR4][R16.64] ;  /* 0x0000000410068981 */ /* 0x000f66000c2e1900 */
[C---:B0-----:R-:W-:Y:S01]  /*0270*/  IMAD.WIDE R26, R0.reuse, 0x4, R12 ;  /* 0x00000004001a7825 */ /* 0x041fe200078e020c */
[----:B------:R-:W4:Y:S03]  /*0280*/  @!P0 LDG.E.EL R23, desc[UR4][R18.64] ;  /* 0x0000000412178981 */ /* 0x000f26000c2e1900 */
[----:B-1----:R-:W-:Y:S01]  /*0290*/  IMAD.WIDE R8, R7, 0x4, R8 ;  /* 0x0000000407087825 */ /* 0x002fe200078e0208 */
[----:B------:R-:W4:Y:S03]  /*02a0*/  @!P0 LDG.E.EL R22, desc[UR4][R20.64] ;  /* 0x0000000414168981 */ /* 0x000f26000c2e1900 */
[--C-:B--2---:R-:W-:Y:S01]  /*02b0*/  IMAD.WIDE R24, R0, 0x4, R10.reuse ;  /* 0x0000000400187825 */ /* 0x104fe200078e020a */
[----:B------:R-:W4:Y:S01]  /*02c0*/  @!P0 LDG.E.64 R14, desc[UR4][R8.64] ;  /* 0x00000004080e8981 */ /* 0x000f22000c1e1b00 */
[----:B------:R-:W-:Y:S01]  /*02d0*/  HFMA2.MMA R0, -RZ, RZ, 0, 0 ;  /* 0x00000000ff007435 */ /* 0x000fe200000001ff */
[----:B------:R-:W-:Y:S01]  /*02e0*/  CS2R R28, SRZ ;  /* 0x00000000001c7805 */ /* 0x000fe2000001ff00 */
[----:B------:R-:W-:-:S04]  /*02f0*/  IMAD.WIDE R10, R4, 0x4, R10 ;  /* 0x00000004040a7825 */ /* 0x000fc800078e020a */
[----:B------:R-:W-:Y:S01]  /*0300*/  IMAD.WIDE R12, R4, 0x4, R12 ;  /* 0x00000004040c7825 */ /* 0x000fe200078e020c */
[----:B------:R-:W-:Y:S01]  /*0310*/  MOV R4, RZ ;  /* 0x000000ff00047202 */ /* 0x000fe20000000f00 */
[----:B------:R-:W2:Y:S04]  /*0320*/  @!P0 LDG.E.EL R28, desc[UR4][R24.64] ;  /* 0x00000004181c8981 */ /* 0x000ea8000c2e1900 */
[----:B------:R0:W2:Y:S04]  /*0330*/  @!P0 LDG.E.EL R29, desc[UR4][R10.64] ;  /* 0x000000040a1d8981 */ /* 0x0000a8000c2e1900 */
[----:B------:R-:W2:Y:S04]  /*0340*/  @!P0 LDG.E.EL R4, desc[UR4][R26.64] ;  /* 0x000000041a048981 */ /* 0x000ea8000c2e1900 */
[----:B------:R-:W2:Y:S01]  /*0350*/  @!P0 LDG.E.EL R0, desc[UR4][R12.64] ;  /* 0x000000040c008981 */ /* 0x000ea2000c2e1900 */
[----:B0-----:R-:W-:Y:S01]  /*0360*/  MOV R10, 0x3e800000 ;  /* 0x3e800000000a7802 */ /* 0x001fe20000000f00 */
[----:B---3--:R-:W-:Y:S01]  /*0370*/  FADD R2, R2, 9.9999997473787516356e-06 ;  /* 0x3727c5ac02027421 */ /* 0x008fe20000000000 */
[----:B------:R-:W-:-:S03]  /*0380*/  FADD R3, R3, 9.9999997473787516356e-06 ;  /* 0x3727c5ac03037421 */ /* 0x000fc60000000000 */
[----:B------:R-:W0:Y:S08]  /*0390*/  MUFU.SQRT R16, R2 ;  /* 0x0000000200107308 */ /* 0x000e300000002000 */
[----:B------:R1:W3:Y:S01]  /*03a0*/  MUFU.SQRT R17, R3 ;  /* 0x0000000300117308 */ /* 0x0002e20000002000 */
[C---:B0-----:R-:W-:Y:S02]  /*03b0*/  FSETP.GT.AND P1, PT, R16.reuse, 8.50705917302346158658e+37, PT ;  /* 0x7e8000001000780b */ /* 0x041fe40003f24000 */
[----:B------:R-:W-:Y:S01]  /*03c0*/  FSETP.GEU.AND P3, PT, R16, 1.175494350822287508e-38, PT ;  /* 0x008000001000780b */ /* 0x000fe20003f6e000 */
[----:B-1----:R-:W0:Y:S01]  /*03d0*/  LDC.64 R2, c[0x0][0x240] ;  /* 0x00009000ff027b82 */ /* 0x002e220000000a00 */
[----:B---3--:R-:W-:-:S02]  /*03e0*/  FSETP.GT.AND P2, PT, R17, 8.50705917302346158658e+37, PT ;  /* 0x7e8000001100780b */ /* 0x008fc40003f44000 */
[----:B------:R-:W-:-:S07]  /*03f0*/  FSETP.GEU.AND P4, PT, R17, 1.175494350822287508e-38, PT ;  /* 0x008000001100780b */ /* 0x000fce0003f8e000 */
[----:B------:R-:W-:-:S04]  /*0400*/  @P1 FMUL R16, R16, 0.25 ;  /* 0x3e80000010101820 */ /* 0x000fc80000400000 */
[----:B------:R-:W-:Y:S01]  /*0410*/  @!P3 FMUL R16, R16, 16777216 ;  /* 0x4b8000001010b820 */ /* 0x000fe20000400000 */
[----:B------:R-:W-:-:S04]  /*0420*/  @P2 FMUL R17, R17, 0.25 ;  /* 0x3e80000011112820 */ /* 0x000fc80000400000 */
[----:B------:R-:W-:Y:S01]  /*0430*/  @!P4 FMUL R17, R17, 16777216 ;  /* 0x4b8000001111c820 */ /* 0x000fe20000400000 */
[----:B------:R-:W1:Y:S01]  /*0440*/  MUFU.RCP R16, R16 ;  /* 0x0000001000107308 */ /* 0x000e620000001000 */
[----:B------:R-:W-:-:S07]  /*0450*/  FSEL R11, R10, 1, P1 ;  /* 0x3f8000000a0b7808 */ /* 0x000fce0000800000 */
[----:B------:R-:W3:Y:S01]  /*0460*/  MUFU.RCP R17, R17 ;  /* 0x0000001100117308 */ /* 0x000ee20000001000 */
[----:B------:R-:W-:Y:S01]  /*0470*/  FSEL R10, R10, 1, P2 ;  /* 0x3f8000000a0a7808 */ /* 0x000fe20001000000 */
[----:B------:R-:W-:Y:S01]  /*0480*/  @!P3 FMUL R11, R11, 16777216 ;  /* 0x4b8000000b0bb820 */ /* 0x000fe20000400000 */
[----:B----4-:R-:W-:Y:S01]  /*0490*/  FADD R14, R5, R14 ;  /* 0x0000000e050e7221 */ /* 0x010fe20000000000 */
[----:B-----5:R-:W-:Y:S02]  /*04a0*/  FADD R15, R6, R15 ;  /* 0x0000000f060f7221 */ /* 0x020fe40000000000 */
[----:B------:R-:W-:Y:S01]  /*04b0*/  @!P4 FMUL R10, R10, 16777216 ;  /* 0x4b8000000a0ac820 */ /* 0x000fe20000400000 */
[----:B-1----:R-:W-:Y:S01]  /*04c0*/  FMUL R16, R16, R11 ;  /* 0x0000000b10107220 */ /* 0x002fe20000400000 */
[----:B------:R-:W-:Y:S01]  /*04d0*/  FADD R23, R14, -R23 ;  /* 0x800000170e177221 */ /* 0x000fe20000000000 */
[----:B------:R-:W-:Y:S01]  /*04e0*/  FADD R22, R15, -R22 ;  /* 0x800000160f167221 */ /* 0x000fe20000000000 */
[----:B---3--:R-:W-:-:S02]  /*04f0*/  FMUL R5, R17, R10 ;  /* 0x0000000a11057220 */ /* 0x008fc40000400000 */
[----:B------:R-:W-:Y:S02]  /*0500*/  FMUL R23, R23, R16 ;  /* 0x0000001017177220 */ /* 0x000fe40000400000 */
[----:B------:R-:W-:Y:S02]  /*0510*/  FMUL R5, R22, R5 ;  /* 0x0000000516057220 */ /* 0x000fe40000400000 */
[----:B--2---:R-:W-:Y:S02]  /*0520*/  FFMA R4, R23, R28, R4 ;  /* 0x0000001c17047223 */ /* 0x004fe40000000004 */
[----:B------:R-:W-:Y:S01]  /*0530*/  FFMA R0, R5, R29, R0 ;  /* 0x0000001d05007223 */ /* 0x000fe20000000000 */
[----:B------:R1:W-:Y:S02]  /*0540*/  @!P0 STG.E.64 desc[UR4][R8.64], R14 ;  /* 0x0000000e08008986 */ /* 0x0003e4000c101b04 */
[----:B------:R-:W-:Y:S02]  /*0550*/  FSETP.GEU.AND P1, PT, R4, RZ, PT ;  /* 0x000000ff0400720b */ /* 0x000fe40003f2e000 */
[----:B------:R-:W-:Y:S01]  /*0560*/  FSETP.GEU.AND P2, PT, R0, RZ, PT ;  /* 0x000000ff0000720b */ /* 0x000fe20003f4e000 */
[----:B0-----:R-:W-:Y:S01]  /*0570*/  IMAD.WIDE R2, R7, 0x4, R2 ;  /* 0x0000000407027825 */ /* 0x001fe200078e0202 */
[----:B------:R-:W-:-:S02]  /*0580*/  FSEL R4, R4, RZ, P1 ;  /* 0x000000ff04047208 */ /* 0x000fc40000800000 */
[----:B------:R-:W-:Y:S01]  /*0590*/  FSEL R5, R0, RZ, P2 ;  /* 0x000000ff00057208 */ /* 0x000fe20001000000 */
[----:B------:R-:W-:Y:S08]  /*05a0*/  @P0 EXIT ;  /* 0x000000000000094d */ /* 0x000ff00003800000 */
[----:B------:R-:W-:Y:S01]  /*05b0*/  STG.E.64 desc[UR4][R2.64], R4 ;  /* 0x0000000402007986 */ /* 0x000fe2000c101b04 */
[----:B------:R-:W-:Y:S05]  /*05c0*/  EXIT ;  /* 0x000000000000794d */ /* 0x000fea0003800000 */
.L_x_0:
[----:B------:R-:W-:-:S00]  /*05d0*/  BRA `(.L_x_0) ;  /* 0xfffffffc00fc7947 */ /* 0x000fc0000383ffff */
[----:B------:R-:W-:-:S00]  /*05e0*/  NOP ;  /* 0x0000000000007918 */ /* 0x000fc00000000000 */
        /* <DEDUP_REMOVED lines=9> */
.L_x_1:


//--------------------- .nv.global.init           --------------------------
	.section	.nv.global.init,"aw",@progbits
.nv.global.init:
	.type		_$_str,@object
	.size		_$_str,(_$_str_$_2 - _$_str)
_$_str:
        /*0000*/ 	.byte	0x5f, 0x5f, 0x43, 0x55, 0x44, 0x41, 0x5f, 0x46, 0x54, 0x5a, 0x00
	.type		_$_str_$_2,@object
	.size		_$_str_$_2,(.L_1 - _$_str_$_2)
_$_str_$_2:
        /*000b*/ 	.byte	0x5f, 0x5f, 0x43, 0x55, 0x44, 0x41, 0x5f, 0x50, 0x52, 0x45, 0x43, 0x5f, 0x53, 0x51, 0x52, 0x54
        /*001b*/ 	.byte	0x00
.L_1:


//--------------------- .nv.constant0.triton_poi_fused__native_batch_norm_legit_no_training_convolution_relu_54 --------------------------
	.section	.nv.constant0.triton_poi_fused__native_batch_norm_legit_no_training_convolution_relu_54,"a",@progbits
	.sectionflags	@""
	.align	4
.nv.constant0.triton_poi_fused__native_batch_norm_legit_no_training_convolution_relu_54:
	.zero		588
